//
// Generated by NVIDIA NVVM Compiler
//
// Compiler Build ID: CL-36424714
// Cuda compilation tools, release 13.0, V13.0.88
// Based on NVVM 20.0.0
//

.version 9.0
.target sm_100
.address_size 64

	// .globl	_Z7vec_addPKfS0_Pfi

.visible .entry _Z7vec_addPKfS0_Pfi(
	.param .u64 .ptr .align 1 _Z7vec_addPKfS0_Pfi_param_0,
	.param .u64 .ptr .align 1 _Z7vec_addPKfS0_Pfi_param_1,
	.param .u64 .ptr .align 1 _Z7vec_addPKfS0_Pfi_param_2,
	.param .u32 _Z7vec_addPKfS0_Pfi_param_3
)
{
	.reg .pred 	%p<2>;
	.reg .b32 	%r<6>;
	.reg .b32 	%f<4>;
	.reg .b64 	%rd<11>;

	ld.param.u64 	%rd1, [_Z7vec_addPKfS0_Pfi_param_0];
	ld.param.u64 	%rd2, [_Z7vec_addPKfS0_Pfi_param_1];
	ld.param.u64 	%rd3, [_Z7vec_addPKfS0_Pfi_param_2];
	ld.param.u32 	%r2, [_Z7vec_addPKfS0_Pfi_param_3];
	mov.u32 	%r3, %ctaid.x;
	mov.u32 	%r4, %ntid.x;
	mov.u32 	%r5, %tid.x;
	mad.lo.s32 	%r1, %r3, %r4, %r5;
	setp.ge.s32 	%p1, %r1, %r2;
	@%p1 bra 	$L__BB0_2;
	cvta.to.global.u64 	%rd4, %rd1;
	cvta.to.global.u64 	%rd5, %rd2;
	cvta.to.global.u64 	%rd6, %rd3;
	mul.wide.s32 	%rd7, %r1, 4;
	add.s64 	%rd8, %rd4, %rd7;
	ld.global.nc.f32 	%f1, [%rd8];
	add.s64 	%rd9, %rd5, %rd7;
	ld.global.nc.f32 	%f2, [%rd9];
	add.f32 	%f3, %f1, %f2;
	add.s64 	%rd10, %rd6, %rd7;
	st.global.f32 	[%rd10], %f3;
$L__BB0_2:
	ret;

}


// ===== COMPILED SASS (sm_100) =====

	.target	sm_100

	.elftype	@"ET_EXEC"


//--------------------- .note.nv.tkinfo           --------------------------
	.section	.note.nv.tkinfo,"",@"SHT_NOTE"
	.sectionflags	@"SHF_NOTE_NV_TKINFO"
	.tkinfo
        /*0018*/ 	.word	0x00000002
        /*0030*/ 	.string	""
        /*0030*/ 	.string	"ptxas"
        /*0030*/ 	.string	"Cuda compilation tools, release 13.0, V13.0.88"
        /*0030*/ 	.string	"Build cuda_13.0.r13.0/compiler.36424714_0"
        /*0030*/ 	.string	"-arch sm_100 -m 64 "



//--------------------- .note.nv.cuinfo           --------------------------
	.section	.note.nv.cuinfo,"",@"SHT_NOTE"
	.sectionflags	@"SHF_NOTE_NV_CUINFO"
        /*0018*/ 	.short	0x0002
        /*001a*/ 	.short	0x0064
        /*001c*/ 	.short	0x0082
	.zero		2


//--------------------- .nv.info                  --------------------------
	.section	.nv.info,"",@"SHT_CUDA_INFO"
	.align	4


	//----- nvinfo : EIATTR_REGCOUNT
	.align		4
        /*0000*/ 	.byte	0x04, 0x2f
        /*0002*/ 	.short	(.L_1 - .L_0)
	.align		4
.L_0:
        /*0004*/ 	.word	index@(_Z7vec_addPKfS0_Pfi)
        /*0008*/ 	.word	0x0000000c


	//----- nvinfo : EIATTR_FRAME_SIZE
	.align		4
.L_1:
        /*000c*/ 	.byte	0x04, 0x11
        /*000e*/ 	.short	(.L_3 - .L_2)
	.align		4
.L_2:
        /*0010*/ 	.word	index@(_Z7vec_addPKfS0_Pfi)
        /*0014*/ 	.word	0x00000000


	//----- nvinfo : EIATTR_MIN_STACK_SIZE
	.align		4
.L_3:
        /*0018*/ 	.byte	0x04, 0x12
        /*001a*/ 	.short	(.L_5 - .L_4)
	.align		4
.L_4:
        /*001c*/ 	.word	index@(_Z7vec_addPKfS0_Pfi)
        /*0020*/ 	.word	0x00000000
.L_5:


//--------------------- .nv.compat                --------------------------
	.section	.nv.compat,"",@"SHT_CUDA_COMPAT_INFO"
	.align	4
        /*0000*/ 	.byte	0x02, 0x09, 0x00, 0x00, 0x02, 0x02, 0x01, 0x00, 0x02, 0x05, 0x05, 0x00, 0x03, 0x07, 0x01, 0x01
        /*0010*/ 	.byte	0x02, 0x03, 0x00, 0x00, 0x02, 0x06, 0x01, 0x00, 0x04, 0x0b, 0x08, 0x00, 0x09, 0x00, 0x00, 0x00
        /*0020*/ 	.byte	0x00, 0x00, 0x00, 0x00


//--------------------- .nv.info._Z7vec_addPKfS0_Pfi --------------------------
	.section	.nv.info._Z7vec_addPKfS0_Pfi,"",@"SHT_CUDA_INFO"
	.sectionflags	@""
	.align	4


	//----- nvinfo : EIATTR_CUDA_API_VERSION
	.align		4
        /*0000*/ 	.byte	0x04, 0x37
        /*0002*/ 	.short	(.L_7 - .L_6)
.L_6:
        /*0004*/ 	.word	0x00000082


	//----- nvinfo : EIATTR_KPARAM_INFO
	.align		4
.L_7:
        /*0008*/ 	.byte	0x04, 0x17
        /*000a*/ 	.short	(.L_9 - .L_8)
.L_8:
        /*000c*/ 	.word	0x00000000
        /*0010*/ 	.short	0x0003
        /*0012*/ 	.short	0x0018
        /*0014*/ 	.byte	0x00, 0xf0, 0x11, 0x00


	//----- nvinfo : EIATTR_KPARAM_INFO
	.align		4
.L_9:
        /*0018*/ 	.byte	0x04, 0x17
        /*001a*/ 	.short	(.L_11 - .L_10)
.L_10:
        /*001c*/ 	.word	0x00000000
        /*0020*/ 	.short	0x0002
        /*0022*/ 	.short	0x0010
        /*0024*/ 	.byte	0x00, 0xf5, 0x21, 0x00


	//----- nvinfo : EIATTR_KPARAM_INFO
	.align		4
.L_11:
        /*0028*/ 	.byte	0x04, 0x17
        /*002a*/ 	.short	(.L_13 - .L_12)
.L_12:
        /*002c*/ 	.word	0x00000000
        /*0030*/ 	.short	0x0001
        /*0032*/ 	.short	0x0008
        /*0034*/ 	.byte	0x00, 0xf5, 0x21, 0x00


	//----- nvinfo : EIATTR_KPARAM_INFO
	.align		4
.L_13:
        /*0038*/ 	.byte	0x04, 0x17
        /*003a*/ 	.short	(.L_15 - .L_14)
.L_14:
        /*003c*/ 	.word	0x00000000
        /*0040*/ 	.short	0x0000
        /*0042*/ 	.short	0x0000
        /*0044*/ 	.byte	0x00, 0xf5, 0x21, 0x00


	//----- nvinfo : EIATTR_SPARSE_MMA_MASK
	.align		4
.L_15:
        /*0048*/ 	.byte	0x03, 0x50
        /*004a*/ 	.short	0x0000


	//----- nvinfo : EIATTR_MAXREG_COUNT
	.align		4
        /*004c*/ 	.byte	0x03, 0x1b
        /*004e*/ 	.short	0x00ff


	//----- nvinfo : EIATTR_MERCURY_ISA_VERSION
	.align		4
        /*0050*/ 	.byte	0x03, 0x5f
        /*0052*/ 	.short	0x0101


	//----- nvinfo : EIATTR_VRC_CTA_INIT_COUNT
	.align		4
        /*0054*/ 	.byte	0x02, 0x4a
	.zero		1
	.zero		1


	//----- nvinfo : EIATTR_EXIT_INSTR_OFFSETS
	.align		4
        /*0058*/ 	.byte	0x04, 0x1c
        /*005a*/ 	.short	(.L_17 - .L_16)


	//   ....[0]....
.L_16:
        /*005c*/ 	.word	0x00000070


	//   ....[1]....
        /*0060*/ 	.word	0x00000130


	//----- nvinfo : EIATTR_CBANK_PARAM_SIZE
	.align		4
.L_17:
        /*0064*/ 	.byte	0x03, 0x19
        /*0066*/ 	.short	0x001c


	//----- nvinfo : EIATTR_PARAM_CBANK
	.align		4
        /*0068*/ 	.byte	0x04, 0x0a
        /*006a*/ 	.short	(.L_19 - .L_18)
	.align		4
.L_18:
        /*006c*/ 	.word	index@(.nv.constant0._Z7vec_addPKfS0_Pfi)
        /*0070*/ 	.short	0x0380
        /*0072*/ 	.short	0x001c


	//----- nvinfo : EIATTR_SW_WAR
	.align		4
.L_19:
        /*0074*/ 	.byte	0x04, 0x36
        /*0076*/ 	.short	(.L_21 - .L_20)
.L_20:
        /*0078*/ 	.word	0x00000008
.L_21:


//--------------------- .nv.callgraph             --------------------------
	.section	.nv.callgraph,"",@"SHT_CUDA_CALLGRAPH"
	.align	4
	.sectionentsize	8
	.align		4
        /*0000*/ 	.word	0x00000000
	.align		4
        /*0004*/ 	.word	0xffffffff
	.align		4
        /*0008*/ 	.word	0x00000000
	.align		4
        /*000c*/ 	.word	0xfffffffe
	.align		4
        /*0010*/ 	.word	0x00000000
	.align		4
        /*0014*/ 	.word	0xfffffffd
	.align		4
        /*0018*/ 	.word	0x00000000
	.align		4
        /*001c*/ 	.word	0xfffffffc


//--------------------- .text._Z7vec_addPKfS0_Pfi --------------------------
	.section	.text._Z7vec_addPKfS0_Pfi,"ax",@progbits
	.align	128
        .global         _Z7vec_addPKfS0_Pfi
        .type           _Z7vec_addPKfS0_Pfi,@function
        .size           _Z7vec_addPKfS0_Pfi,(.L_x_1 - _Z7vec_addPKfS0_Pfi)
        .other          _Z7vec_addPKfS0_Pfi,@"STO_CUDA_ENTRY STV_DEFAULT"
_Z7vec_addPKfS0_Pfi:
.text._Z7vec_addPKfS0_Pfi:
[----:B------:R-:W-:Y:S01]  /*0000*/  LDC R1, c[0x0][0x37c] ;  /* 0x0000df00ff017b82 */ /* 0x000fe20000000800 */
[----:B------:R-:W0:Y:S07]  /*0010*/  S2R R0, SR_TID.X ;  /* 0x0000000000007919 */ /* 0x000e2e0000002100 */
[----:B------:R-:W0:Y:S01]  /*0020*/  S2UR UR4, SR_CTAID.X ;  /* 0x00000000000479c3 */ /* 0x000e220000002500 */
[----:B------:R-:W1:Y:S07]  /*0030*/  LDCU UR5, c[0x0][0x398] ;  /* 0x00007300ff0577ac */ /* 0x000e6e0008000800 */
[----:B------:R-:W0:Y:S02]  /*0040*/  LDC R9, c[0x0][0x360] ;  /* 0x0000d800ff097b82 */ /* 0x000e240000000800 */
[----:B0-----:R-:W-:-:S05]  /*0050*/  IMAD R9, R9, UR4, R0 ;  /* 0x0000000409097c24 */ /* 0x001fca000f8e0200 */
[----:B-1----:R-:W-:-:S13]  /*0060*/  ISETP.GE.AND P0, PT, R9, UR5, PT ;  /* 0x0000000509007c0c */ /* 0x002fda000bf06270 */
[----:B------:R-:W-:Y:S05]  /*0070*/  @P0 EXIT ;  /* 0x000000000000094d */ /* 0x000fea0003800000 */
[----:B------:R-:W0:Y:S01]  /*0080*/  LDC.64 R2, c[0x0][0x380] ;  /* 0x0000e000ff027b82 */ /* 0x000e220000000a00 */
[----:B------:R-:W1:Y:S07]  /*0090*/  LDCU.64 UR4, c[0x0][0x358] ;  /* 0x00006b00ff0477ac */ /* 0x000e6e0008000a00 */
[----:B------:R-:W2:Y:S08]  /*00a0*/  LDC.64 R4, c[0x0][0x388] ;  /* 0x0000e200ff047b82 */ /* 0x000eb00000000a00 */
[----:B------:R-:W3:Y:S01]  /*00b0*/  LDC.64 R6, c[0x0][0x390] ;  /* 0x0000e400ff067b82 */ /* 0x000ee20000000a00 */
[----:B0-----:R-:W-:-:S06]  /*00c0*/  IMAD.WIDE R2, R9, 0x4, R2 ;  /* 0x0000000409027825 */ /* 0x001fcc00078e0202 */
[----:B-1----:R-:W4:Y:S01]  /*00d0*/  LDG.E.CONSTANT R2, desc[UR4][R2.64] ;  /* 0x0000000402027981 */ /* 0x002f22000c1e9900 */
[----:B--2---:R-:W-:-:S06]  /*00e0*/  IMAD.WIDE R4, R9, 0x4, R4 ;  /* 0x0000000409047825 */ /* 0x004fcc00078e0204 */
[----:B------:R-:W4:Y:S01]  /*00f0*/  LDG.E.CONSTANT R5, desc[UR4][R4.64] ;  /* 0x0000000404057981 */ /* 0x000f22000c1e9900 */
[----:B---3--:R-:W-:-:S04]  /*0100*/  IMAD.WIDE R6, R9, 0x4, R6 ;  /* 0x0000000409067825 */ /* 0x008fc800078e0206 */
[----:B----4-:R-:W-:-:S05]  /*0110*/  FADD R9, R2, R5 ;  /* 0x0000000502097221 */ /* 0x010fca0000000000 */
[----:B------:R-:W-:Y:S01]  /*0120*/  STG.E desc[UR4][R6.64], R9 ;  /* 0x0000000906007986 */ /* 0x000fe2000c101904 */
[----:B------:R-:W-:Y:S05]  /*0130*/  EXIT ;  /* 0x000000000000794d */ /* 0x000fea0003800000 */
.L_x_0:
[----:B------:R-:W-:-:S00]  /*0140*/  BRA `(.L_x_0) ;  /* 0xfffffffc00fc7947 */ /* 0x000fc0000383ffff */
[----:B------:R-:W-:-:S00]  /*0150*/  NOP ;  /* 0x0000000000007918 */ /* 0x000fc00000000000 */
        /* <DEDUP_REMOVED lines=10> */
.L_x_1:


//--------------------- .nv.shared.reserved.0     --------------------------
	.section	.nv.shared.reserved.0,"aw",@nobits
	.weak		__nv_reservedSMEM_offset_0_alias
	.size		__nv_reservedSMEM_offset_0_alias, 0, 64
	.other		__nv_reservedSMEM_offset_0_alias,@"STO_CUDA_RESERVED_SHARED STV_DEFAULT"
__nv_reservedSMEM_offset_0_alias:
	.zero		0
	.zero		64


//--------------------- .nv.constant0._Z7vec_addPKfS0_Pfi --------------------------
	.section	.nv.constant0._Z7vec_addPKfS0_Pfi,"a",@progbits
	.sectionflags	@""
	.align	4
.nv.constant0._Z7vec_addPKfS0_Pfi:
	.zero		924


//--------------------- SYMBOLS --------------------------

	.type		.nv.reservedSmem.offset0,@object
	.size		.nv.reservedSmem.offset0,0x4
